//
// Generated by NVIDIA NVVM Compiler
//
// Compiler Build ID: CL-36424714
// Cuda compilation tools, release 13.0, V13.0.88
// Based on NVVM 20.0.0
//

.version 9.0
.target sm_100
.address_size 64

	// .globl	_Z4spmvPfPiS0_S_S_

.visible .entry _Z4spmvPfPiS0_S_S_(
	.param .u64 .ptr .align 1 _Z4spmvPfPiS0_S_S__param_0,
	.param .u64 .ptr .align 1 _Z4spmvPfPiS0_S_S__param_1,
	.param .u64 .ptr .align 1 _Z4spmvPfPiS0_S_S__param_2,
	.param .u64 .ptr .align 1 _Z4spmvPfPiS0_S_S__param_3,
	.param .u64 .ptr .align 1 _Z4spmvPfPiS0_S_S__param_4
)
{
	.reg .pred 	%p<11>;
	.reg .b32 	%r<64>;
	.reg .b32 	%f<112>;
	.reg .b64 	%rd<87>;

	ld.param.u64 	%rd8, [_Z4spmvPfPiS0_S_S__param_0];
	ld.param.u64 	%rd9, [_Z4spmvPfPiS0_S_S__param_1];
	ld.param.u64 	%rd6, [_Z4spmvPfPiS0_S_S__param_2];
	ld.param.u64 	%rd10, [_Z4spmvPfPiS0_S_S__param_3];
	ld.param.u64 	%rd7, [_Z4spmvPfPiS0_S_S__param_4];
	cvta.to.global.u64 	%rd1, %rd10;
	cvta.to.global.u64 	%rd2, %rd9;
	cvta.to.global.u64 	%rd3, %rd8;
	mov.u32 	%r23, %ctaid.x;
	mov.u32 	%r24, %ntid.x;
	mov.u32 	%r25, %tid.x;
	mad.lo.s32 	%r1, %r23, %r24, %r25;
	setp.gt.s32 	%p1, %r1, 3;
	@%p1 bra 	$L__BB0_15;
	cvta.to.global.u64 	%rd11, %rd6;
	mul.wide.s32 	%rd12, %r1, 4;
	add.s64 	%rd13, %rd11, %rd12;
	ld.global.u32 	%r59, [%rd13];
	ld.global.u32 	%r3, [%rd13+4];
	setp.ge.s32 	%p2, %r59, %r3;
	mov.f32 	%f111, 0f00000000;
	@%p2 bra 	$L__BB0_14;
	sub.s32 	%r4, %r3, %r59;
	and.b32  	%r5, %r4, 15;
	sub.s32 	%r26, %r59, %r3;
	setp.gt.u32 	%p3, %r26, -16;
	mov.f32 	%f111, 0f00000000;
	@%p3 bra 	$L__BB0_5;
	and.b32  	%r27, %r4, -16;
	neg.s32 	%r57, %r27;
	add.s64 	%rd4, %rd3, 32;
	add.s64 	%rd5, %rd2, 32;
	mov.f32 	%f111, 0f00000000;
$L__BB0_4:
	.pragma "nounroll";
	mul.wide.s32 	%rd14, %r59, 4;
	add.s64 	%rd15, %rd4, %rd14;
	add.s64 	%rd16, %rd5, %rd14;
	ld.global.f32 	%f18, [%rd15+-32];
	ld.global.u32 	%r28, [%rd16+-32];
	mul.wide.s32 	%rd17, %r28, 4;
	add.s64 	%rd18, %rd1, %rd17;
	ld.global.f32 	%f19, [%rd18];
	fma.rn.f32 	%f20, %f18, %f19, %f111;
	ld.global.f32 	%f21, [%rd15+-28];
	ld.global.u32 	%r29, [%rd16+-28];
	mul.wide.s32 	%rd19, %r29, 4;
	add.s64 	%rd20, %rd1, %rd19;
	ld.global.f32 	%f22, [%rd20];
	fma.rn.f32 	%f23, %f21, %f22, %f20;
	ld.global.f32 	%f24, [%rd15+-24];
	ld.global.u32 	%r30, [%rd16+-24];
	mul.wide.s32 	%rd21, %r30, 4;
	add.s64 	%rd22, %rd1, %rd21;
	ld.global.f32 	%f25, [%rd22];
	fma.rn.f32 	%f26, %f24, %f25, %f23;
	ld.global.f32 	%f27, [%rd15+-20];
	ld.global.u32 	%r31, [%rd16+-20];
	mul.wide.s32 	%rd23, %r31, 4;
	add.s64 	%rd24, %rd1, %rd23;
	ld.global.f32 	%f28, [%rd24];
	fma.rn.f32 	%f29, %f27, %f28, %f26;
	ld.global.f32 	%f30, [%rd15+-16];
	ld.global.u32 	%r32, [%rd16+-16];
	mul.wide.s32 	%rd25, %r32, 4;
	add.s64 	%rd26, %rd1, %rd25;
	ld.global.f32 	%f31, [%rd26];
	fma.rn.f32 	%f32, %f30, %f31, %f29;
	ld.global.f32 	%f33, [%rd15+-12];
	ld.global.u32 	%r33, [%rd16+-12];
	mul.wide.s32 	%rd27, %r33, 4;
	add.s64 	%rd28, %rd1, %rd27;
	ld.global.f32 	%f34, [%rd28];
	fma.rn.f32 	%f35, %f33, %f34, %f32;
	ld.global.f32 	%f36, [%rd15+-8];
	ld.global.u32 	%r34, [%rd16+-8];
	mul.wide.s32 	%rd29, %r34, 4;
	add.s64 	%rd30, %rd1, %rd29;
	ld.global.f32 	%f37, [%rd30];
	fma.rn.f32 	%f38, %f36, %f37, %f35;
	ld.global.f32 	%f39, [%rd15+-4];
	ld.global.u32 	%r35, [%rd16+-4];
	mul.wide.s32 	%rd31, %r35, 4;
	add.s64 	%rd32, %rd1, %rd31;
	ld.global.f32 	%f40, [%rd32];
	fma.rn.f32 	%f41, %f39, %f40, %f38;
	ld.global.f32 	%f42, [%rd15];
	ld.global.u32 	%r36, [%rd16];
	mul.wide.s32 	%rd33, %r36, 4;
	add.s64 	%rd34, %rd1, %rd33;
	ld.global.f32 	%f43, [%rd34];
	fma.rn.f32 	%f44, %f42, %f43, %f41;
	ld.global.f32 	%f45, [%rd15+4];
	ld.global.u32 	%r37, [%rd16+4];
	mul.wide.s32 	%rd35, %r37, 4;
	add.s64 	%rd36, %rd1, %rd35;
	ld.global.f32 	%f46, [%rd36];
	fma.rn.f32 	%f47, %f45, %f46, %f44;
	ld.global.f32 	%f48, [%rd15+8];
	ld.global.u32 	%r38, [%rd16+8];
	mul.wide.s32 	%rd37, %r38, 4;
	add.s64 	%rd38, %rd1, %rd37;
	ld.global.f32 	%f49, [%rd38];
	fma.rn.f32 	%f50, %f48, %f49, %f47;
	ld.global.f32 	%f51, [%rd15+12];
	ld.global.u32 	%r39, [%rd16+12];
	mul.wide.s32 	%rd39, %r39, 4;
	add.s64 	%rd40, %rd1, %rd39;
	ld.global.f32 	%f52, [%rd40];
	fma.rn.f32 	%f53, %f51, %f52, %f50;
	ld.global.f32 	%f54, [%rd15+16];
	ld.global.u32 	%r40, [%rd16+16];
	mul.wide.s32 	%rd41, %r40, 4;
	add.s64 	%rd42, %rd1, %rd41;
	ld.global.f32 	%f55, [%rd42];
	fma.rn.f32 	%f56, %f54, %f55, %f53;
	ld.global.f32 	%f57, [%rd15+20];
	ld.global.u32 	%r41, [%rd16+20];
	mul.wide.s32 	%rd43, %r41, 4;
	add.s64 	%rd44, %rd1, %rd43;
	ld.global.f32 	%f58, [%rd44];
	fma.rn.f32 	%f59, %f57, %f58, %f56;
	ld.global.f32 	%f60, [%rd15+24];
	ld.global.u32 	%r42, [%rd16+24];
	mul.wide.s32 	%rd45, %r42, 4;
	add.s64 	%rd46, %rd1, %rd45;
	ld.global.f32 	%f61, [%rd46];
	fma.rn.f32 	%f62, %f60, %f61, %f59;
	ld.global.f32 	%f63, [%rd15+28];
	ld.global.u32 	%r43, [%rd16+28];
	mul.wide.s32 	%rd47, %r43, 4;
	add.s64 	%rd48, %rd1, %rd47;
	ld.global.f32 	%f64, [%rd48];
	fma.rn.f32 	%f111, %f63, %f64, %f62;
	add.s32 	%r59, %r59, 16;
	add.s32 	%r57, %r57, 16;
	setp.ne.s32 	%p4, %r57, 0;
	@%p4 bra 	$L__BB0_4;
$L__BB0_5:
	setp.eq.s32 	%p5, %r5, 0;
	@%p5 bra 	$L__BB0_14;
	and.b32  	%r12, %r4, 7;
	setp.lt.u32 	%p6, %r5, 8;
	@%p6 bra 	$L__BB0_8;
	mul.wide.s32 	%rd49, %r59, 4;
	add.s64 	%rd50, %rd3, %rd49;
	ld.global.f32 	%f66, [%rd50];
	add.s64 	%rd51, %rd2, %rd49;
	ld.global.u32 	%r44, [%rd51];
	mul.wide.s32 	%rd52, %r44, 4;
	add.s64 	%rd53, %rd1, %rd52;
	ld.global.f32 	%f67, [%rd53];
	fma.rn.f32 	%f68, %f66, %f67, %f111;
	ld.global.f32 	%f69, [%rd50+4];
	ld.global.u32 	%r45, [%rd51+4];
	mul.wide.s32 	%rd54, %r45, 4;
	add.s64 	%rd55, %rd1, %rd54;
	ld.global.f32 	%f70, [%rd55];
	fma.rn.f32 	%f71, %f69, %f70, %f68;
	ld.global.f32 	%f72, [%rd50+8];
	ld.global.u32 	%r46, [%rd51+8];
	mul.wide.s32 	%rd56, %r46, 4;
	add.s64 	%rd57, %rd1, %rd56;
	ld.global.f32 	%f73, [%rd57];
	fma.rn.f32 	%f74, %f72, %f73, %f71;
	ld.global.f32 	%f75, [%rd50+12];
	ld.global.u32 	%r47, [%rd51+12];
	mul.wide.s32 	%rd58, %r47, 4;
	add.s64 	%rd59, %rd1, %rd58;
	ld.global.f32 	%f76, [%rd59];
	fma.rn.f32 	%f77, %f75, %f76, %f74;
	ld.global.f32 	%f78, [%rd50+16];
	ld.global.u32 	%r48, [%rd51+16];
	mul.wide.s32 	%rd60, %r48, 4;
	add.s64 	%rd61, %rd1, %rd60;
	ld.global.f32 	%f79, [%rd61];
	fma.rn.f32 	%f80, %f78, %f79, %f77;
	ld.global.f32 	%f81, [%rd50+20];
	ld.global.u32 	%r49, [%rd51+20];
	mul.wide.s32 	%rd62, %r49, 4;
	add.s64 	%rd63, %rd1, %rd62;
	ld.global.f32 	%f82, [%rd63];
	fma.rn.f32 	%f83, %f81, %f82, %f80;
	ld.global.f32 	%f84, [%rd50+24];
	ld.global.u32 	%r50, [%rd51+24];
	mul.wide.s32 	%rd64, %r50, 4;
	add.s64 	%rd65, %rd1, %rd64;
	ld.global.f32 	%f85, [%rd65];
	fma.rn.f32 	%f86, %f84, %f85, %f83;
	ld.global.f32 	%f87, [%rd50+28];
	ld.global.u32 	%r51, [%rd51+28];
	mul.wide.s32 	%rd66, %r51, 4;
	add.s64 	%rd67, %rd1, %rd66;
	ld.global.f32 	%f88, [%rd67];
	fma.rn.f32 	%f111, %f87, %f88, %f86;
	add.s32 	%r59, %r59, 8;
$L__BB0_8:
	setp.eq.s32 	%p7, %r12, 0;
	@%p7 bra 	$L__BB0_14;
	and.b32  	%r15, %r4, 3;
	setp.lt.u32 	%p8, %r12, 4;
	@%p8 bra 	$L__BB0_11;
	mul.wide.s32 	%rd68, %r59, 4;
	add.s64 	%rd69, %rd3, %rd68;
	ld.global.f32 	%f90, [%rd69];
	add.s64 	%rd70, %rd2, %rd68;
	ld.global.u32 	%r52, [%rd70];
	mul.wide.s32 	%rd71, %r52, 4;
	add.s64 	%rd72, %rd1, %rd71;
	ld.global.f32 	%f91, [%rd72];
	fma.rn.f32 	%f92, %f90, %f91, %f111;
	ld.global.f32 	%f93, [%rd69+4];
	ld.global.u32 	%r53, [%rd70+4];
	mul.wide.s32 	%rd73, %r53, 4;
	add.s64 	%rd74, %rd1, %rd73;
	ld.global.f32 	%f94, [%rd74];
	fma.rn.f32 	%f95, %f93, %f94, %f92;
	ld.global.f32 	%f96, [%rd69+8];
	ld.global.u32 	%r54, [%rd70+8];
	mul.wide.s32 	%rd75, %r54, 4;
	add.s64 	%rd76, %rd1, %rd75;
	ld.global.f32 	%f97, [%rd76];
	fma.rn.f32 	%f98, %f96, %f97, %f95;
	ld.global.f32 	%f99, [%rd69+12];
	ld.global.u32 	%r55, [%rd70+12];
	mul.wide.s32 	%rd77, %r55, 4;
	add.s64 	%rd78, %rd1, %rd77;
	ld.global.f32 	%f100, [%rd78];
	fma.rn.f32 	%f111, %f99, %f100, %f98;
	add.s32 	%r59, %r59, 4;
$L__BB0_11:
	setp.eq.s32 	%p9, %r15, 0;
	@%p9 bra 	$L__BB0_14;
	neg.s32 	%r62, %r15;
$L__BB0_13:
	.pragma "nounroll";
	mul.wide.s32 	%rd79, %r59, 4;
	add.s64 	%rd80, %rd2, %rd79;
	add.s64 	%rd81, %rd3, %rd79;
	ld.global.f32 	%f101, [%rd81];
	ld.global.u32 	%r56, [%rd80];
	mul.wide.s32 	%rd82, %r56, 4;
	add.s64 	%rd83, %rd1, %rd82;
	ld.global.f32 	%f102, [%rd83];
	fma.rn.f32 	%f111, %f101, %f102, %f111;
	add.s32 	%r59, %r59, 1;
	add.s32 	%r62, %r62, 1;
	setp.ne.s32 	%p10, %r62, 0;
	@%p10 bra 	$L__BB0_13;
$L__BB0_14:
	cvta.to.global.u64 	%rd84, %rd7;
	add.s64 	%rd86, %rd84, %rd12;
	st.global.f32 	[%rd86], %f111;
$L__BB0_15:
	ret;

}


// ===== COMPILED SASS (sm_100) =====

	.target	sm_100

	.elftype	@"ET_EXEC"


//--------------------- .note.nv.tkinfo           --------------------------
	.section	.note.nv.tkinfo,"",@"SHT_NOTE"
	.sectionflags	@"SHF_NOTE_NV_TKINFO"
	.tkinfo
        /*0018*/ 	.word	0x00000002
        /*0030*/ 	.string	""
        /*0030*/ 	.string	"ptxas"
        /*0030*/ 	.string	"Cuda compilation tools, release 13.0, V13.0.88"
        /*0030*/ 	.string	"Build cuda_13.0.r13.0/compiler.36424714_0"
        /*0030*/ 	.string	"-arch sm_100 -m 64 "



//--------------------- .note.nv.cuinfo           --------------------------
	.section	.note.nv.cuinfo,"",@"SHT_NOTE"
	.sectionflags	@"SHF_NOTE_NV_CUINFO"
        /*0018*/ 	.short	0x0002
        /*001a*/ 	.short	0x0064
        /*001c*/ 	.short	0x0082
	.zero		2


//--------------------- .nv.info                  --------------------------
	.section	.nv.info,"",@"SHT_CUDA_INFO"
	.align	4


	//----- nvinfo : EIATTR_REGCOUNT
	.align		4
        /*0000*/ 	.byte	0x04, 0x2f
        /*0002*/ 	.short	(.L_1 - .L_0)
	.align		4
.L_0:
        /*0004*/ 	.word	index@(_Z4spmvPfPiS0_S_S_)
        /*0008*/ 	.word	0x00000020


	//----- nvinfo : EIATTR_FRAME_SIZE
	.align		4
.L_1:
        /*000c*/ 	.byte	0x04, 0x11
        /*000e*/ 	.short	(.L_3 - .L_2)
	.align		4
.L_2:
        /*0010*/ 	.word	index@(_Z4spmvPfPiS0_S_S_)
        /*0014*/ 	.word	0x00000000


	//----- nvinfo : EIATTR_MIN_STACK_SIZE
	.align		4
.L_3:
        /*0018*/ 	.byte	0x04, 0x12
        /*001a*/ 	.short	(.L_5 - .L_4)
	.align		4
.L_4:
        /*001c*/ 	.word	index@(_Z4spmvPfPiS0_S_S_)
        /*0020*/ 	.word	0x00000000
.L_5:


//--------------------- .nv.compat                --------------------------
	.section	.nv.compat,"",@"SHT_CUDA_COMPAT_INFO"
	.align	4
        /*0000*/ 	.byte	0x02, 0x09, 0x00, 0x00, 0x02, 0x02, 0x01, 0x00, 0x02, 0x05, 0x05, 0x00, 0x03, 0x07, 0x01, 0x01
        /*0010*/ 	.byte	0x02, 0x03, 0x00, 0x00, 0x02, 0x06, 0x01, 0x00, 0x04, 0x0b, 0x08, 0x00, 0x09, 0x00, 0x00, 0x00
        /*0020*/ 	.byte	0x00, 0x00, 0x00, 0x00


//--------------------- .nv.info._Z4spmvPfPiS0_S_S_ --------------------------
	.section	.nv.info._Z4spmvPfPiS0_S_S_,"",@"SHT_CUDA_INFO"
	.sectionflags	@""
	.align	4


	//----- nvinfo : EIATTR_CUDA_API_VERSION
	.align		4
        /*0000*/ 	.byte	0x04, 0x37
        /*0002*/ 	.short	(.L_7 - .L_6)
.L_6:
        /*0004*/ 	.word	0x00000082


	//----- nvinfo : EIATTR_KPARAM_INFO
	.align		4
.L_7:
        /*0008*/ 	.byte	0x04, 0x17
        /*000a*/ 	.short	(.L_9 - .L_8)
.L_8:
        /*000c*/ 	.word	0x00000000
        /*0010*/ 	.short	0x0004
        /*0012*/ 	.short	0x0020
        /*0014*/ 	.byte	0x00, 0xf5, 0x21, 0x00


	//----- nvinfo : EIATTR_KPARAM_INFO
	.align		4
.L_9:
        /*0018*/ 	.byte	0x04, 0x17
        /*001a*/ 	.short	(.L_11 - .L_10)
.L_10:
        /*001c*/ 	.word	0x00000000
        /*0020*/ 	.short	0x0003
        /*0022*/ 	.short	0x0018
        /*0024*/ 	.byte	0x00, 0xf5, 0x21, 0x00


	//----- nvinfo : EIATTR_KPARAM_INFO
	.align		4
.L_11:
        /*0028*/ 	.byte	0x04, 0x17
        /*002a*/ 	.short	(.L_13 - .L_12)
.L_12:
        /*002c*/ 	.word	0x00000000
        /*0030*/ 	.short	0x0002
        /*0032*/ 	.short	0x0010
        /*0034*/ 	.byte	0x00, 0xf5, 0x21, 0x00


	//----- nvinfo : EIATTR_KPARAM_INFO
	.align		4
.L_13:
        /*0038*/ 	.byte	0x04, 0x17
        /*003a*/ 	.short	(.L_15 - .L_14)
.L_14:
        /*003c*/ 	.word	0x00000000
        /*0040*/ 	.short	0x0001
        /*0042*/ 	.short	0x0008
        /*0044*/ 	.byte	0x00, 0xf5, 0x21, 0x00


	//----- nvinfo : EIATTR_KPARAM_INFO
	.align		4
.L_15:
        /*0048*/ 	.byte	0x04, 0x17
        /*004a*/ 	.short	(.L_17 - .L_16)
.L_16:
        /*004c*/ 	.word	0x00000000
        /*0050*/ 	.short	0x0000
        /*0052*/ 	.short	0x0000
        /*0054*/ 	.byte	0x00, 0xf5, 0x21, 0x00


	//----- nvinfo : EIATTR_SPARSE_MMA_MASK
	.align		4
.L_17:
        /*0058*/ 	.byte	0x03, 0x50
        /*005a*/ 	.short	0x0000


	//----- nvinfo : EIATTR_MAXREG_COUNT
	.align		4
        /*005c*/ 	.byte	0x03, 0x1b
        /*005e*/ 	.short	0x00ff


	//----- nvinfo : EIATTR_MERCURY_ISA_VERSION
	.align		4
        /*0060*/ 	.byte	0x03, 0x5f
        /*0062*/ 	.short	0x0101


	//----- nvinfo : EIATTR_VRC_CTA_INIT_COUNT
	.align		4
        /*0064*/ 	.byte	0x02, 0x4a
	.zero		1
	.zero		1


	//----- nvinfo : EIATTR_EXIT_INSTR_OFFSETS
	.align		4
        /*0068*/ 	.byte	0x04, 0x1c
        /*006a*/ 	.short	(.L_19 - .L_18)


	//   ....[0]....
.L_18:
        /*006c*/ 	.word	0x00000060


	//   ....[1]....
        /*0070*/ 	.word	0x00000e40


	//----- nvinfo : EIATTR_CRS_STACK_SIZE
	.align		4
.L_19:
        /*0074*/ 	.byte	0x04, 0x1e
        /*0076*/ 	.short	(.L_21 - .L_20)
.L_20:
        /*0078*/ 	.word	0x00000000


	//----- nvinfo : EIATTR_CBANK_PARAM_SIZE
	.align		4
.L_21:
        /*007c*/ 	.byte	0x03, 0x19
        /*007e*/ 	.short	0x0028


	//----- nvinfo : EIATTR_PARAM_CBANK
	.align		4
        /*0080*/ 	.byte	0x04, 0x0a
        /*0082*/ 	.short	(.L_23 - .L_22)
	.align		4
.L_22:
        /*0084*/ 	.word	index@(.nv.constant0._Z4spmvPfPiS0_S_S_)
        /*0088*/ 	.short	0x0380
        /*008a*/ 	.short	0x0028


	//----- nvinfo : EIATTR_SW_WAR
	.align		4
.L_23:
        /*008c*/ 	.byte	0x04, 0x36
        /*008e*/ 	.short	(.L_25 - .L_24)
.L_24:
        /*0090*/ 	.word	0x00000008
.L_25:


//--------------------- .nv.callgraph             --------------------------
	.section	.nv.callgraph,"",@"SHT_CUDA_CALLGRAPH"
	.align	4
	.sectionentsize	8
	.align		4
        /*0000*/ 	.word	0x00000000
	.align		4
        /*0004*/ 	.word	0xffffffff
	.align		4
        /*0008*/ 	.word	0x00000000
	.align		4
        /*000c*/ 	.word	0xfffffffe
	.align		4
        /*0010*/ 	.word	0x00000000
	.align		4
        /*0014*/ 	.word	0xfffffffd
	.align		4
        /*0018*/ 	.word	0x00000000
	.align		4
        /*001c*/ 	.word	0xfffffffc


//--------------------- .text._Z4spmvPfPiS0_S_S_  --------------------------
	.section	.text._Z4spmvPfPiS0_S_S_,"ax",@progbits
	.align	128
        .global         _Z4spmvPfPiS0_S_S_
        .type           _Z4spmvPfPiS0_S_S_,@function
        .size           _Z4spmvPfPiS0_S_S_,(.L_x_11 - _Z4spmvPfPiS0_S_S_)
        .other          _Z4spmvPfPiS0_S_S_,@"STO_CUDA_ENTRY STV_DEFAULT"
_Z4spmvPfPiS0_S_S_:
.text._Z4spmvPfPiS0_S_S_:
[----:B------:R-:W-:Y:S01]  /*0000*/  LDC R1, c[0x0][0x37c] ;  /* 0x0000df00ff017b82 */ /* 0x000fe20000000800 */
[----:B------:R-:W0:Y:S07]  /*0010*/  S2R R3, SR_TID.X ;  /* 0x0000000000037919 */ /* 0x000e2e0000002100 */
[----:B------:R-:W0:Y:S08]  /*0020*/  S2UR UR4, SR_CTAID.X ;  /* 0x00000000000479c3 */ /* 0x000e300000002500 */
[----:B------:R-:W0:Y:S02]  /*0030*/  LDC R0, c[0x0][0x360] ;  /* 0x0000d800ff007b82 */ /* 0x000e240000000800 */
[----:B0-----:R-:W-:-:S05]  /*0040*/  IMAD R0, R0, UR4, R3 ;  /* 0x0000000400007c24 */ /* 0x001fca000f8e0203 */
[----:B------:R-:W-:-:S13]  /*0050*/  ISETP.GT.AND P0, PT, R0, 0x3, PT ;  /* 0x000000030000780c */ /* 0x000fda0003f04270 */
[----:B------:R-:W-:Y:S05]  /*0060*/  @P0 EXIT ;  /* 0x000000000000094d */ /* 0x000fea0003800000 */
[----:B------:R-:W0:Y:S01]  /*0070*/  LDC.64 R2, c[0x0][0x390] ;  /* 0x0000e400ff027b82 */ /* 0x000e220000000a00 */
[----:B------:R-:W1:Y:S01]  /*0080*/  LDCU.64 UR4, c[0x0][0x358] ;  /* 0x00006b00ff0477ac */ /* 0x000e620008000a00 */
[----:B0-----:R-:W-:-:S05]  /*0090*/  IMAD.WIDE R2, R0, 0x4, R2 ;  /* 0x0000000400027825 */ /* 0x001fca00078e0202 */
[----:B-1----:R-:W2:Y:S04]  /*00a0*/  LDG.E R4, desc[UR4][R2.64] ;  /* 0x0000000402047981 */ /* 0x002ea8000c1e1900 */
[----:B------:R-:W2:Y:S01]  /*00b0*/  LDG.E R8, desc[UR4][R2.64+0x4] ;  /* 0x0000040402087981 */ /* 0x000ea2000c1e1900 */
[----:B------:R-:W-:Y:S01]  /*00c0*/  BSSY.RECONVERGENT B0, `(.L_x_0) ;  /* 0x00000d4000007945 */ /* 0x000fe20003800200 */
[----:B------:R-:W-:Y:S01]  /*00d0*/  HFMA2 R6, -RZ, RZ, 0, 0 ;  /* 0x00000000ff067431 */ /* 0x000fe200000001ff */
[----:B--2---:R-:W-:-:S13]  /*00e0*/  ISETP.GE.AND P0, PT, R4, R8, PT ;  /* 0x000000080400720c */ /* 0x004fda0003f06270 */
[----:B------:R-:W-:Y:S05]  /*00f0*/  @P0 BRA `(.L_x_1) ;  /* 0x0000000c00400947 */ /* 0x000fea0003800000 */
[----:B------:R-:W-:Y:S01]  /*0100*/  MOV R3, R4 ;  /* 0x0000000400037202 */ /* 0x000fe20000000f00 */
[----:B------:R-:W-:Y:S01]  /*0110*/  BSSY.RECONVERGENT B1, `(.L_x_2) ;  /* 0x0000068000017945 */ /* 0x000fe20003800200 */
[----:B------:R-:W-:Y:S02]  /*0120*/  MOV R6, RZ ;  /* 0x000000ff00067202 */ /* 0x000fe40000000f00 */
[CC--:B------:R-:W-:Y:S02]  /*0130*/  IADD3 R4, PT, PT, R8.reuse, -R3.reuse, RZ ;  /* 0x8000000308047210 */ /* 0x0c0fe40007ffe0ff */
[----:B------:R-:W-:Y:S02]  /*0140*/  IADD3 R8, PT, PT, -R8, R3, RZ ;  /* 0x0000000308087210 */ /* 0x000fe40007ffe1ff */
[----:B------:R-:W-:Y:S02]  /*0150*/  LOP3.LUT R5, R4, 0xf, RZ, 0xc0, !PT ;  /* 0x0000000f04057812 */ /* 0x000fe400078ec0ff */
[----:B------:R-:W-:-:S02]  /*0160*/  ISETP.GT.U32.AND P1, PT, R8, -0x10, PT ;  /* 0xfffffff00800780c */ /* 0x000fc40003f24070 */
[----:B------:R-:W-:-:S11]  /*0170*/  ISETP.NE.AND P0, PT, R5, RZ, PT ;  /* 0x000000ff0500720c */ /* 0x000fd60003f05270 */
[----:B------:R-:W-:Y:S05]  /*0180*/  @P1 BRA `(.L_x_3) ;  /* 0x0000000400801947 */ /* 0x000fea0003800000 */
[----:B------:R-:W0:Y:S01]  /*0190*/  LDC.64 R12, c[0x0][0x380] ;  /* 0x0000e000ff0c7b82 */ /* 0x000e220000000a00 */
[----:B------:R-:W-:Y:S02]  /*01a0*/  LOP3.LUT R2, R4, 0xfffffff0, RZ, 0xc0, !PT ;  /* 0xfffffff004027812 */ /* 0x000fe400078ec0ff */
[----:B------:R-:W-:Y:S02]  /*01b0*/  MOV R6, RZ ;  /* 0x000000ff00067202 */ /* 0x000fe40000000f00 */
[----:B------:R-:W-:-:S03]  /*01c0*/  IADD3 R2, PT, PT, -R2, RZ, RZ ;  /* 0x000000ff02027210 */ /* 0x000fc60007ffe1ff */
[----:B------:R-:W1:Y:S01]  /*01d0*/  LDC.64 R14, c[0x0][0x388] ;  /* 0x0000e200ff0e7b82 */ /* 0x000e620000000a00 */
[----:B0-----:R-:W-:-:S04]  /*01e0*/  IADD3 R12, P1, PT, R12, 0x20, RZ ;  /* 0x000000200c0c7810 */ /* 0x001fc80007f3e0ff */
[----:B------:R-:W-:Y:S02]  /*01f0*/  IADD3.X R13, PT, PT, RZ, R13, RZ, P1, !PT ;  /* 0x0000000dff0d7210 */ /* 0x000fe40000ffe4ff */
[----:B-1----:R-:W-:-:S04]  /*0200*/  IADD3 R14, P2, PT, R14, 0x20, RZ ;  /* 0x000000200e0e7810 */ /* 0x002fc80007f5e0ff */
[----:B------:R-:W-:-:S09]  /*0210*/  IADD3.X R15, PT, PT, RZ, R15, RZ, P2, !PT ;  /* 0x0000000fff0f7210 */ /* 0x000fd200017fe4ff */
.L_x_4:
[C---:B------:R-:W-:Y:S01]  /*0220*/  IMAD.WIDE R20, R3.reuse, 0x4, R14 ;  /* 0x0000000403147825 */ /* 0x040fe200078e020e */
[----:B------:R-:W0:Y:S04]  /*0230*/  LDC.64 R16, c[0x0][0x398] ;  /* 0x0000e600ff107b82 */ /* 0x000e280000000a00 */
[----:B------:R-:W0:Y:S04]  /*0240*/  LDG.E R11, desc[UR4][R20.64+-0x20] ;  /* 0xffffe004140b7981 */ /* 0x000e28000c1e1900 */
[----:B------:R-:W2:Y:S04]  /*0250*/  LDG.E R23, desc[UR4][R20.64+-0x1c] ;  /* 0xffffe40414177981 */ /* 0x000ea8000c1e1900 */
[----:B------:R-:W3:Y:S01]  /*0260*/  LDG.E R9, desc[UR4][R20.64+-0x18] ;  /* 0xffffe80414097981 */ /* 0x000ee2000c1e1900 */
[----:B------:R-:W-:-:S03]  /*0270*/  IMAD.WIDE R26, R3, 0x4, R12 ;  /* 0x00000004031a7825 */ /* 0x000fc600078e020c */
[----:B------:R-:W4:Y:S04]  /*0280*/  LDG.E R25, desc[UR4][R20.64+-0x14] ;  /* 0xffffec0414197981 */ /* 0x000f28000c1e1900 */
[----:B------:R-:W5:Y:S04]  /*0290*/  LDG.E R19, desc[UR4][R26.64+-0x20] ;  /* 0xffffe0041a137981 */ /* 0x000f68000c1e1900 */
[----:B------:R-:W5:Y:S04]  /*02a0*/  LDG.E R18, desc[UR4][R26.64+-0x1c] ;  /* 0xffffe4041a127981 */ /* 0x000f68000c1e1900 */
[----:B------:R-:W5:Y:S01]  /*02b0*/  LDG.E R29, desc[UR4][R20.64+-0x10] ;  /* 0xfffff004141d7981 */ /* 0x000f62000c1e1900 */
[----:B0-----:R-:W-:-:S06]  /*02c0*/  IMAD.WIDE R10, R11, 0x4, R16 ;  /* 0x000000040b0a7825 */ /* 0x001fcc00078e0210 */
[----:B------:R-:W5:Y:S01]  /*02d0*/  LDG.E R10, desc[UR4][R10.64] ;  /* 0x000000040a0a7981 */ /* 0x000f62000c1e1900 */
[----:B--2---:R-:W-:-:S05]  /*02e0*/  IMAD.WIDE R22, R23, 0x4, R16 ;  /* 0x0000000417167825 */ /* 0x004fca00078e0210 */
[----:B------:R-:W2:Y:S01]  /*02f0*/  LDG.E R7, desc[UR4][R22.64] ;  /* 0x0000000416077981 */ /* 0x000ea2000c1e1900 */
[----:B---3--:R-:W-:-:S03]  /*0300*/  IMAD.WIDE R8, R9, 0x4, R16 ;  /* 0x0000000409087825 */ /* 0x008fc600078e0210 */
[----:B------:R-:W3:Y:S01]  /*0310*/  LDG.E R11, desc[UR4][R26.64+-0x18] ;  /* 0xffffe8041a0b7981 */ /* 0x000ee2000c1e1900 */
[----:B----4-:R-:W-:-:S03]  /*0320*/  IMAD.WIDE R24, R25, 0x4, R16 ;  /* 0x0000000419187825 */ /* 0x010fc600078e0210 */
[----:B------:R-:W3:Y:S04]  /*0330*/  LDG.E R8, desc[UR4][R8.64] ;  /* 0x0000000408087981 */ /* 0x000ee8000c1e1900 */
[----:B------:R-:W4:Y:S04]  /*0340*/  LDG.E R23, desc[UR4][R20.64+-0xc] ;  /* 0xfffff40414177981 */ /* 0x000f28000c1e1900 */
[----:B------:R-:W4:Y:S01]  /*0350*/  LDG.E R9, desc[UR4][R20.64+-0x8] ;  /* 0xfffff80414097981 */ /* 0x000f22000c1e1900 */
[----:B-----5:R-:W-:-:S03]  /*0360*/  FFMA R28, R19, R10, R6 ;  /* 0x0000000a131c7223 */ /* 0x020fc60000000006 */
[----:B------:R-:W5:Y:S04]  /*0370*/  LDG.E R6, desc[UR4][R24.64] ;  /* 0x0000000418067981 */ /* 0x000f68000c1e1900 */
[----:B------:R-:W5:Y:S01]  /*0380*/  LDG.E R19, desc[UR4][R26.64+-0x14] ;  /* 0xffffec041a137981 */ /* 0x000f62000c1e1900 */
[----:B--2---:R-:W-:Y:S01]  /*0390*/  FFMA R22, R18, R7, R28 ;  /* 0x0000000712167223 */ /* 0x004fe2000000001c */
[----:B------:R-:W-:Y:S02]  /*03a0*/  IMAD.WIDE R28, R29, 0x4, R16 ;  /* 0x000000041d1c7825 */ /* 0x000fe400078e0210 */
[----:B------:R-:W2:Y:S04]  /*03b0*/  LDG.E R10, desc[UR4][R20.64+-0x4] ;  /* 0xfffffc04140a7981 */ /* 0x000ea8000c1e1900 */
[----:B------:R-:W2:Y:S04]  /*03c0*/  LDG.E R29, desc[UR4][R28.64] ;  /* 0x000000041c1d7981 */ /* 0x000ea8000c1e1900 */
[----:B------:R-:W2:Y:S04]  /*03d0*/  LDG.E R18, desc[UR4][R26.64+-0x10] ;  /* 0xfffff0041a127981 */ /* 0x000ea8000c1e1900 */
[----:B------:R-:W2:Y:S01]  /*03e0*/  LDG.E R7, desc[UR4][R20.64] ;  /* 0x0000000414077981 */ /* 0x000ea2000c1e1900 */
[----:B---3--:R-:W-:Y:S01]  /*03f0*/  FFMA R8, R11, R8, R22 ;  /* 0x000000080b087223 */ /* 0x008fe20000000016 */
[----:B----4-:R-:W-:-:S02]  /*0400*/  IMAD.WIDE R22, R23, 0x4, R16 ;  /* 0x0000000417167825 */ /* 0x010fc400078e0210 */
[----:B------:R-:W3:Y:S04]  /*0410*/  LDG.E R11, desc[UR4][R20.64+0x4] ;  /* 0x00000404140b7981 */ /* 0x000ee8000c1e1900 */
[----:B------:R-:W4:Y:S04]  /*0420*/  LDG.E R23, desc[UR4][R22.64] ;  /* 0x0000000416177981 */ /* 0x000f28000c1e1900 */
[----:B------:R-:W4:Y:S04]  /*0430*/  LDG.E R25, desc[UR4][R26.64+-0xc] ;  /* 0xfffff4041a197981 */ /* 0x000f28000c1e1900 */
[----:B------:R-:W4:Y:S04]  /*0440*/  LDG.E R28, desc[UR4][R26.64+-0x8] ;  /* 0xfffff8041a1c7981 */ /* 0x000f28000c1e1900 */
[----:B------:R-:W4:Y:S04]  /*0450*/  LDG.E R22, desc[UR4][R20.64+0x8] ;  /* 0x0000080414167981 */ /* 0x000f28000c1e1900 */
[----:B------:R-:W4:Y:S01]  /*0460*/  LDG.E R24, desc[UR4][R26.64+0x4] ;  /* 0x000004041a187981 */ /* 0x000f22000c1e1900 */
[----:B-----5:R-:W-:Y:S01]  /*0470*/  FFMA R6, R19, R6, R8 ;  /* 0x0000000613067223 */ /* 0x020fe20000000008 */
[----:B------:R-:W-:-:S05]  /*0480*/  IMAD.WIDE R8, R9, 0x4, R16 ;  /* 0x0000000409087825 */ /* 0x000fca00078e0210 */
[----:B------:R0:W5:Y:S01]  /*0490*/  LDG.E R19, desc[UR4][R8.64] ;  /* 0x0000000408137981 */ /* 0x000162000c1e1900 */
[----:B--2---:R-:W-:-:S03]  /*04a0*/  FFMA R18, R18, R29, R6 ;  /* 0x0000001d12127223 */ /* 0x004fc60000000006 */
[----:B------:R-:W2:Y:S01]  /*04b0*/  LDG.E R29, desc[UR4][R20.64+0x1c] ;  /* 0x00001c04141d7981 */ /* 0x000ea2000c1e1900 */
[----:B0-----:R-:W-:-:S04]  /*04c0*/  IMAD.WIDE R8, R10, 0x4, R16 ;  /* 0x000000040a087825 */ /* 0x001fc800078e0210 */
[--C-:B------:R-:W-:Y:S02]  /*04d0*/  IMAD.WIDE R6, R7, 0x4, R16.reuse ;  /* 0x0000000407067825 */ /* 0x100fe400078e0210 */
[----:B------:R-:W2:Y:S02]  /*04e0*/  LDG.E R8, desc[UR4][R8.64] ;  /* 0x0000000408087981 */ /* 0x000ea4000c1e1900 */
[----:B---3--:R-:W-:Y:S02]  /*04f0*/  IMAD.WIDE R10, R11, 0x4, R16 ;  /* 0x000000040b0a7825 */ /* 0x008fe400078e0210 */
[----:B------:R-:W3:Y:S02]  /*0500*/  LDG.E R6, desc[UR4][R6.64] ;  /* 0x0000000406067981 */ /* 0x000ee4000c1e1900 */
[----:B----4-:R-:W-:Y:S02]  /*0510*/  FFMA R23, R25, R23, R18 ;  /* 0x0000001719177223 */ /* 0x010fe40000000012 */
[----:B------:R-:W4:Y:S04]  /*0520*/  LDG.E R10, desc[UR4][R10.64] ;  /* 0x000000040a0a7981 */ /* 0x000f28000c1e1900 */
[----:B------:R-:W2:Y:S04]  /*0530*/  LDG.E R9, desc[UR4][R26.64+-0x4] ;  /* 0xfffffc041a097981 */ /* 0x000ea8000c1e1900 */
[----:B------:R-:W3:Y:S04]  /*0540*/  LDG.E R7, desc[UR4][R26.64] ;  /* 0x000000041a077981 */ /* 0x000ee8000c1e1900 */
[----:B------:R-:W4:Y:S04]  /*0550*/  LDG.E R18, desc[UR4][R20.64+0xc] ;  /* 0x00000c0414127981 */ /* 0x000f28000c1e1900 */
[----:B------:R-:W4:Y:S04]  /*0560*/  LDG.E R25, desc[UR4][R20.64+0x14] ;  /* 0x0000140414197981 */ /* 0x000f28000c1e1900 */
[----:B------:R-:W4:Y:S01]  /*0570*/  LDG.E R11, desc[UR4][R26.64+0x18] ;  /* 0x000018041a0b7981 */ /* 0x000f22000c1e1900 */
[----:B-----5:R-:W-:-:S03]  /*0580*/  FFMA R28, R28, R19, R23 ;  /* 0x000000131c1c7223 */ /* 0x020fc60000000017 */
[----:B------:R-:W5:Y:S04]  /*0590*/  LDG.E R23, desc[UR4][R20.64+0x10] ;  /* 0x0000100414177981 */ /* 0x000f68000c1e1900 */
[----:B------:R0:W5:Y:S02]  /*05a0*/  LDG.E R19, desc[UR4][R20.64+0x18] ;  /* 0x0000180414137981 */ /* 0x000164000c1e1900 */
[----:B0-----:R-:W-:-:S04]  /*05b0*/  IMAD.WIDE R20, R22, 0x4, R16 ;  /* 0x0000000416147825 */ /* 0x001fc800078e0210 */
[----:B--2---:R-:W-:Y:S02]  /*05c0*/  FFMA R8, R9, R8, R28 ;  /* 0x0000000809087223 */ /* 0x004fe4000000001c */
[----:B------:R-:W2:Y:S02]  /*05d0*/  LDG.E R9, desc[UR4][R26.64+0x10] ;  /* 0x000010041a097981 */ /* 0x000ea4000c1e1900 */
[----:B---3--:R-:W-:Y:S02]  /*05e0*/  FFMA R7, R7, R6, R8 ;  /* 0x0000000607077223 */ /* 0x008fe40000000008 */
[----:B------:R-:W3:Y:S02]  /*05f0*/  LDG.E R8, desc[UR4][R26.64+0xc] ;  /* 0x00000c041a087981 */ /* 0x000ee4000c1e1900 */
[----:B----4-:R-:W-:Y:S02]  /*0600*/  FFMA R6, R24, R10, R7 ;  /* 0x0000000a18067223 */ /* 0x010fe40000000007 */
[----:B------:R-:W4:Y:S04]  /*0610*/  LDG.E R7, desc[UR4][R26.64+0x8] ;  /* 0x000008041a077981 */ /* 0x000f28000c1e1900 */
[----:B------:R-:W2:Y:S04]  /*0620*/  LDG.E R10, desc[UR4][R26.64+0x14] ;  /* 0x000014041a0a7981 */ /* 0x000ea8000c1e1900 */
[----:B------:R-:W2:Y:S01]  /*0630*/  LDG.E R26, desc[UR4][R26.64+0x1c] ;  /* 0x00001c041a1a7981 */ /* 0x000ea2000c1e1900 */
[----:B------:R-:W-:-:S06]  /*0640*/  IMAD.WIDE R24, R25, 0x4, R16 ;  /* 0x0000000419187825 */ /* 0x000fcc00078e0210 */
[----:B------:R-:W2:Y:S04]  /*0650*/  LDG.E R25, desc[UR4][R24.64] ;  /* 0x0000000418197981 */ /* 0x000ea8000c1e1900 */
[----:B------:R0:W4:Y:S02]  /*0660*/  LDG.E R27, desc[UR4][R20.64] ;  /* 0x00000004141b7981 */ /* 0x000124000c1e1900 */
[----:B0-----:R-:W-:-:S06]  /*0670*/  IMAD.WIDE R20, R18, 0x4, R16 ;  /* 0x0000000412147825 */ /* 0x001fcc00078e0210 */
[----:B------:R-:W3:Y:S01]  /*0680*/  LDG.E R21, desc[UR4][R20.64] ;  /* 0x0000000414157981 */ /* 0x000ee2000c1e1900 */
[----:B-----5:R-:W-:-:S04]  /*0690*/  IMAD.WIDE R22, R23, 0x4, R16 ;  /* 0x0000000417167825 */ /* 0x020fc800078e0210 */
[--C-:B------:R-:W-:Y:S02]  /*06a0*/  IMAD.WIDE R18, R19, 0x4, R16.reuse ;  /* 0x0000000413127825 */ /* 0x100fe400078e0210 */
[----:B------:R-:W2:Y:S02]  /*06b0*/  LDG.E R22, desc[UR4][R22.64] ;  /* 0x0000000416167981 */ /* 0x000ea4000c1e1900 */
[----:B------:R-:W-:Y:S02]  /*06c0*/  IMAD.WIDE R16, R29, 0x4, R16 ;  /* 0x000000041d107825 */ /* 0x000fe400078e0210 */
[----:B------:R-:W5:Y:S04]  /*06d0*/  LDG.E R18, desc[UR4][R18.64] ;  /* 0x0000000412127981 */ /* 0x000f68000c1e1900 */
[----:B------:R-:W5:Y:S01]  /*06e0*/  LDG.E R16, desc[UR4][R16.64] ;  /* 0x0000000410107981 */ /* 0x000f62000c1e1900 */
[----:B------:R-:W-:-:S04]  /*06f0*/  IADD3 R2, PT, PT, R2, 0x10, RZ ;  /* 0x0000001002027810 */ /* 0x000fc80007ffe0ff */
[----:B------:R-:W-:Y:S02]  /*0700*/  ISETP.NE.AND P1, PT, R2, RZ, PT ;  /* 0x000000ff0200720c */ /* 0x000fe40003f25270 */
[----:B------:R-:W-:Y:S01]  /*0710*/  IADD3 R3, PT, PT, R3, 0x10, RZ ;  /* 0x0000001003037810 */ /* 0x000fe20007ffe0ff */
[----:B----4-:R-:W-:-:S04]  /*0720*/  FFMA R7, R7, R27, R6 ;  /* 0x0000001b07077223 */ /* 0x010fc80000000006 */
[----:B---3--:R-:W-:-:S04]  /*0730*/  FFMA R8, R8, R21, R7 ;  /* 0x0000001508087223 */ /* 0x008fc80000000007 */
[----:B--2---:R-:W-:-:S04]  /*0740*/  FFMA R9, R9, R22, R8 ;  /* 0x0000001609097223 */ /* 0x004fc80000000008 */
[----:B------:R-:W-:-:S04]  /*0750*/  FFMA R10, R10, R25, R9 ;  /* 0x000000190a0a7223 */ /* 0x000fc80000000009 */
[----:B-----5:R-:W-:-:S04]  /*0760*/  FFMA R11, R11, R18, R10 ;  /* 0x000000120b0b7223 */ /* 0x020fc8000000000a */
[----:B------:R-:W-:Y:S01]  /*0770*/  FFMA R6, R26, R16, R11 ;  /* 0x000000101a067223 */ /* 0x000fe2000000000b */
[----:B------:R-:W-:Y:S06]  /*0780*/  @P1 BRA `(.L_x_4) ;  /* 0xfffffff800a41947 */ /* 0x000fec000383ffff */
.L_x_3:
[----:B------:R-:W-:Y:S05]  /*0790*/  BSYNC.RECONVERGENT B1 ;  /* 0x0000000000017941 */ /* 0x000fea0003800200 */
.L_x_2:
[----:B------:R-:W-:Y:S05]  /*07a0*/  @!P0 BRA `(.L_x_1) ;  /* 0x0000000400948947 */ /* 0x000fea0003800000 */
[----:B------:R-:W-:Y:S01]  /*07b0*/  ISETP.GE.U32.AND P0, PT, R5, 0x8, PT ;  /* 0x000000080500780c */ /* 0x000fe20003f06070 */
[----:B------:R-:W-:Y:S01]  /*07c0*/  BSSY.RECONVERGENT B1, `(.L_x_5) ;  /* 0x0000032000017945 */ /* 0x000fe20003800200 */
[----:B------:R-:W-:-:S04]  /*07d0*/  LOP3.LUT R24, R4, 0x7, RZ, 0xc0, !PT ;  /* 0x0000000704187812 */ /* 0x000fc800078ec0ff */
[----:B------:R-:W-:-:S07]  /*07e0*/  ISETP.NE.AND P1, PT, R24, RZ, PT ;  /* 0x000000ff1800720c */ /* 0x000fce0003f25270 */
[----:B------:R-:W-:Y:S06]  /*07f0*/  @!P0 BRA `(.L_x_6) ;  /* 0x0000000000b88947 */ /* 0x000fec0003800000 */
[----:B------:R-:W0:Y:S08]  /*0800*/  LDC.64 R20, c[0x0][0x388] ;  /* 0x0000e200ff147b82 */ /* 0x000e300000000a00 */
[----:B------:R-:W1:Y:S08]  /*0810*/  LDC.64 R10, c[0x0][0x398] ;  /* 0x0000e600ff0a7b82 */ /* 0x000e700000000a00 */
[----:B------:R-:W2:Y:S01]  /*0820*/  LDC.64 R8, c[0x0][0x380] ;  /* 0x0000e000ff087b82 */ /* 0x000ea20000000a00 */
[----:B0-----:R-:W-:-:S05]  /*0830*/  IMAD.WIDE R20, R3, 0x4, R20 ;  /* 0x0000000403147825 */ /* 0x001fca00078e0214 */
[----:B------:R-:W1:Y:S04]  /*0840*/  LDG.E R29, desc[UR4][R20.64] ;  /* 0x00000004141d7981 */ /* 0x000e68000c1e1900 */
[----:B------:R-:W3:Y:S04]  /*0850*/  LDG.E R27, desc[UR4][R20.64+0x4] ;  /* 0x00000404141b7981 */ /* 0x000ee8000c1e1900 */
[----:B------:R-:W4:Y:S04]  /*0860*/  LDG.E R25, desc[UR4][R20.64+0x8] ;  /* 0x0000080414197981 */ /* 0x000f28000c1e1900 */
[----:B------:R-:W5:Y:S04]  /*0870*/  LDG.E R13, desc[UR4][R20.64+0xc] ;  /* 0x00000c04140d7981 */ /* 0x000f68000c1e1900 */
[----:B------:R-:W5:Y:S04]  /*0880*/  LDG.E R15, desc[UR4][R20.64+0x10] ;  /* 0x00001004140f7981 */ /* 0x000f68000c1e1900 */
[----:B------:R-:W5:Y:S04]  /*0890*/  LDG.E R17, desc[UR4][R20.64+0x14] ;  /* 0x0000140414117981 */ /* 0x000f68000c1e1900 */
[----:B------:R-:W5:Y:S04]  /*08a0*/  LDG.E R19, desc[UR4][R20.64+0x18] ;  /* 0x0000180414137981 */ /* 0x000f68000c1e1900 */
[----:B------:R4:W5:Y:S01]  /*08b0*/  LDG.E R23, desc[UR4][R20.64+0x1c] ;  /* 0x00001c0414177981 */ /* 0x000962000c1e1900 */
[----:B--2---:R-:W-:-:S05]  /*08c0*/  IMAD.WIDE R8, R3, 0x4, R8 ;  /* 0x0000000403087825 */ /* 0x004fca00078e0208 */
[----:B------:R-:W2:Y:S04]  /*08d0*/  LDG.E R7, desc[UR4][R8.64] ;  /* 0x0000000408077981 */ /* 0x000ea8000c1e1900 */
[----:B------:R-:W2:Y:S01]  /*08e0*/  LDG.E R22, desc[UR4][R8.64+0x8] ;  /* 0x0000080408167981 */ /* 0x000ea2000c1e1900 */
[----:B-1----:R-:W-:-:S04]  /*08f0*/  IMAD.WIDE R28, R29, 0x4, R10 ;  /* 0x000000041d1c7825 */ /* 0x002fc800078e020a */
[--C-:B---3--:R-:W-:Y:S01]  /*0900*/  IMAD.WIDE R26, R27, 0x4, R10.reuse ;  /* 0x000000041b1a7825 */ /* 0x108fe200078e020a */
[----:B------:R-:W2:Y:S03]  /*0910*/  LDG.E R5, desc[UR4][R28.64] ;  /* 0x000000041c057981 */ /* 0x000ea6000c1e1900 */
[--C-:B----4-:R-:W-:Y:S01]  /*0920*/  IMAD.WIDE R20, R25, 0x4, R10.reuse ;  /* 0x0000000419147825 */ /* 0x110fe200078e020a */
[----:B------:R-:W3:Y:S04]  /*0930*/  LDG.E R2, desc[UR4][R26.64] ;  /* 0x000000041a027981 */ /* 0x000ee8000c1e1900 */
[----:B------:R-:W3:Y:S01]  /*0940*/  LDG.E R25, desc[UR4][R8.64+0x4] ;  /* 0x0000040408197981 */ /* 0x000ee2000c1e1900 */
[----:B-----5:R-:W-:-:S03]  /*0950*/  IMAD.WIDE R12, R13, 0x4, R10 ;  /* 0x000000040d0c7825 */ /* 0x020fc600078e020a */
[----:B------:R-:W4:Y:S01]  /*0960*/  LDG.E R21, desc[UR4][R20.64] ;  /* 0x0000000414157981 */ /* 0x000f22000c1e1900 */
[----:B------:R-:W-:-:S03]  /*0970*/  IMAD.WIDE R14, R15, 0x4, R10 ;  /* 0x000000040f0e7825 */ /* 0x000fc600078e020a */
[----:B------:R-:W5:Y:S01]  /*0980*/  LDG.E R13, desc[UR4][R12.64] ;  /* 0x000000040c0d7981 */ /* 0x000f62000c1e1900 */
[----:B------:R-:W-:-:S03]  /*0990*/  IMAD.WIDE R16, R17, 0x4, R10 ;  /* 0x0000000411107825 */ /* 0x000fc600078e020a */
[----:B------:R-:W5:Y:S01]  /*09a0*/  LDG.E R28, desc[UR4][R8.64+0xc] ;  /* 0x00000c04081c7981 */ /* 0x000f62000c1e1900 */
[----:B------:R-:W-:-:S03]  /*09b0*/  IMAD.WIDE R18, R19, 0x4, R10 ;  /* 0x0000000413127825 */ /* 0x000fc600078e020a */
[----:B------:R-:W5:Y:S04]  /*09c0*/  LDG.E R14, desc[UR4][R14.64] ;  /* 0x000000040e0e7981 */ /* 0x000f68000c1e1900 */
[----:B------:R-:W5:Y:S01]  /*09d0*/  LDG.E R29, desc[UR4][R8.64+0x10] ;  /* 0x00001004081d7981 */ /* 0x000f62000c1e1900 */
[----:B------:R-:W-:-:S03]  /*09e0*/  IMAD.WIDE R10, R23, 0x4, R10 ;  /* 0x00000004170a7825 */ /* 0x000fc600078e020a */
[----:B------:R-:W5:Y:S04]  /*09f0*/  LDG.E R17, desc[UR4][R16.64] ;  /* 0x0000000410117981 */ /* 0x000f68000c1e1900 */
[----:B------:R-:W5:Y:S04]  /*0a00*/  LDG.E R26, desc[UR4][R8.64+0x14] ;  /* 0x00001404081a7981 */ /* 0x000f68000c1e1900 */
[----:B------:R-:W5:Y:S04]  /*0a10*/  LDG.E R18, desc[UR4][R18.64] ;  /* 0x0000000412127981 */ /* 0x000f68000c1e1900 */
[----:B------:R-:W5:Y:S04]  /*0a20*/  LDG.E R23, desc[UR4][R8.64+0x18] ;  /* 0x0000180408177981 */ /* 0x000f68000c1e1900 */
[----:B------:R-:W5:Y:S04]  /*0a30*/  LDG.E R12, desc[UR4][R8.64+0x1c] ;  /* 0x00001c04080c7981 */ /* 0x000f68000c1e1900 */
[----:B------:R-:W5:Y:S01]  /*0a40*/  LDG.E R10, desc[UR4][R10.64] ;  /* 0x000000040a0a7981 */ /* 0x000f62000c1e1900 */
[----:B------:R-:W-:Y:S01]  /*0a50*/  IADD3 R3, PT, PT, R3, 0x8, RZ ;  /* 0x0000000803037810 */ /* 0x000fe20007ffe0ff */
[----:B--2---:R-:W-:-:S04]  /*0a60*/  FFMA R6, R7, R5, R6 ;  /* 0x0000000507067223 */ /* 0x004fc80000000006 */
[----:B---3--:R-:W-:-:S04]  /*0a70*/  FFMA R25, R25, R2, R6 ;  /* 0x0000000219197223 */ /* 0x008fc80000000006 */
[----:B----4-:R-:W-:-:S04]  /*0a80*/  FFMA R21, R22, R21, R25 ;  /* 0x0000001516157223 */ /* 0x010fc80000000019 */
[----:B-----5:R-:W-:-:S04]  /*0a90*/  FFMA R28, R28, R13, R21 ;  /* 0x0000000d1c1c7223 */ /* 0x020fc80000000015 */
[----:B------:R-:W-:-:S04]  /*0aa0*/  FFMA R29, R29, R14, R28 ;  /* 0x0000000e1d1d7223 */ /* 0x000fc8000000001c */
[----:B------:R-:W-:-:S04]  /*0ab0*/  FFMA R26, R26, R17, R29 ;  /* 0x000000111a1a7223 */ /* 0x000fc8000000001d */
[----:B------:R-:W-:-:S04]  /*0ac0*/  FFMA R23, R23, R18, R26 ;  /* 0x0000001217177223 */ /* 0x000fc8000000001a */
[----:B------:R-:W-:-:S07]  /*0ad0*/  FFMA R6, R12, R10, R23 ;  /* 0x0000000a0c067223 */ /* 0x000fce0000000017 */
.L_x_6:
[----:B------:R-:W-:Y:S05]  /*0ae0*/  BSYNC.RECONVERGENT B1 ;  /* 0x0000000000017941 */ /* 0x000fea0003800200 */
.L_x_5:
[----:B------:R-:W-:Y:S05]  /*0af0*/  @!P1 BRA `(.L_x_1) ;  /* 0x0000000000c09947 */ /* 0x000fea0003800000 */
[----:B------:R-:W-:Y:S01]  /*0b00*/  ISETP.GE.U32.AND P0, PT, R24, 0x4, PT ;  /* 0x000000041800780c */ /* 0x000fe20003f06070 */
[----:B------:R-:W-:Y:S01]  /*0b10*/  BSSY.RECONVERGENT B1, `(.L_x_7) ;  /* 0x000001e000017945 */ /* 0x000fe20003800200 */
[----:B------:R-:W-:-:S04]  /*0b20*/  LOP3.LUT R4, R4, 0x3, RZ, 0xc0, !PT ;  /* 0x0000000304047812 */ /* 0x000fc800078ec0ff */
[----:B------:R-:W-:-:S07]  /*0b30*/  ISETP.NE.AND P1, PT, R4, RZ, PT ;  /* 0x000000ff0400720c */ /* 0x000fce0003f25270 */
[----:B------:R-:W-:Y:S06]  /*0b40*/  @!P0 BRA `(.L_x_8) ;  /* 0x0000000000688947 */ /* 0x000fec0003800000 */
[----:B------:R-:W0:Y:S08]  /*0b50*/  LDC.64 R8, c[0x0][0x388] ;  /* 0x0000e200ff087b82 */ /* 0x000e300000000a00 */
[----:B------:R-:W1:Y:S01]  /*0b60*/  LDC.64 R10, c[0x0][0x380] ;  /* 0x0000e000ff0a7b82 */ /* 0x000e620000000a00 */
[----:B0-----:R-:W-:-:S07]  /*0b70*/  IMAD.WIDE R12, R3, 0x4, R8 ;  /* 0x00000004030c7825 */ /* 0x001fce00078e0208 */
[----:B------:R-:W0:Y:S01]  /*0b80*/  LDC.64 R8, c[0x0][0x398] ;  /* 0x0000e600ff087b82 */ /* 0x000e220000000a00 */
[----:B------:R-:W0:Y:S04]  /*0b90*/  LDG.E R15, desc[UR4][R12.64] ;  /* 0x000000040c0f7981 */ /* 0x000e28000c1e1900 */
[----:B------:R-:W2:Y:S04]  /*0ba0*/  LDG.E R17, desc[UR4][R12.64+0x4] ;  /* 0x000004040c117981 */ /* 0x000ea8000c1e1900 */
[----:B------:R-:W3:Y:S04]  /*0bb0*/  LDG.E R19, desc[UR4][R12.64+0x8] ;  /* 0x000008040c137981 */ /* 0x000ee8000c1e1900 */
[----:B------:R-:W4:Y:S01]  /*0bc0*/  LDG.E R7, desc[UR4][R12.64+0xc] ;  /* 0x00000c040c077981 */ /* 0x000f22000c1e1900 */
[----:B-1----:R-:W-:-:S05]  /*0bd0*/  IMAD.WIDE R10, R3, 0x4, R10 ;  /* 0x00000004030a7825 */ /* 0x002fca00078e020a */
[----:B------:R-:W5:Y:S04]  /*0be0*/  LDG.E R5, desc[UR4][R10.64] ;  /* 0x000000040a057981 */ /* 0x000f68000c1e1900 */
[----:B------:R-:W5:Y:S04]  /*0bf0*/  LDG.E R2, desc[UR4][R10.64+0x4] ;  /* 0x000004040a027981 */ /* 0x000f68000c1e1900 */
[----:B------:R-:W5:Y:S01]  /*0c00*/  LDG.E R13, desc[UR4][R10.64+0xc] ;  /* 0x00000c040a0d7981 */ /* 0x000f62000c1e1900 */
[----:B0-----:R-:W-:-:S04]  /*0c10*/  IMAD.WIDE R14, R15, 0x4, R8 ;  /* 0x000000040f0e7825 */ /* 0x001fc800078e0208 */
[--C-:B--2---:R-:W-:Y:S02]  /*0c20*/  IMAD.WIDE R16, R17, 0x4, R8.reuse ;  /* 0x0000000411107825 */ /* 0x104fe400078e0208 */
[----:B------:R-:W5:Y:S02]  /*0c30*/  LDG.E R14, desc[UR4][R14.64] ;  /* 0x000000040e0e7981 */ /* 0x000f64000c1e1900 */
[--C-:B---3--:R-:W-:Y:S02]  /*0c40*/  IMAD.WIDE R18, R19, 0x4, R8.reuse ;  /* 0x0000000413127825 */ /* 0x108fe400078e0208 */
[----:B------:R-:W2:Y:S02]  /*0c50*/  LDG.E R16, desc[UR4][R16.64] ;  /* 0x0000000410107981 */ /* 0x000ea4000c1e1900 */
[----:B----4-:R-:W-:Y:S02]  /*0c60*/  IMAD.WIDE R8, R7, 0x4, R8 ;  /* 0x0000000407087825 */ /* 0x010fe400078e0208 */
[----:B------:R-:W3:Y:S04]  /*0c70*/  LDG.E R18, desc[UR4][R18.64] ;  /* 0x0000000412127981 */ /* 0x000ee8000c1e1900 */
[----:B------:R-:W3:Y:S04]  /*0c80*/  LDG.E R7, desc[UR4][R10.64+0x8] ;  /* 0x000008040a077981 */ /* 0x000ee8000c1e1900 */
[----:B------:R-:W4:Y:S01]  /*0c90*/  LDG.E R8, desc[UR4][R8.64] ;  /* 0x0000000408087981 */ /* 0x000f22000c1e1900 */
[----:B------:R-:W-:Y:S01]  /*0ca0*/  IADD3 R3, PT, PT, R3, 0x4, RZ ;  /* 0x0000000403037810 */ /* 0x000fe20007ffe0ff */
[----:B-----5:R-:W-:-:S04]  /*0cb0*/  FFMA R5, R5, R14, R6 ;  /* 0x0000000e05057223 */ /* 0x020fc80000000006 */
[----:B--2---:R-:W-:-:S04]  /*0cc0*/  FFMA R2, R2, R16, R5 ;  /* 0x0000001002027223 */ /* 0x004fc80000000005 */
[----:B---3--:R-:W-:-:S04]  /*0cd0*/  FFMA R2, R7, R18, R2 ;  /* 0x0000001207027223 */ /* 0x008fc80000000002 */
[----:B----4-:R-:W-:-:S07]  /*0ce0*/  FFMA R6, R13, R8, R2 ;  /* 0x000000080d067223 */ /* 0x010fce0000000002 */
.L_x_8:
[----:B------:R-:W-:Y:S05]  /*0cf0*/  BSYNC.RECONVERGENT B1 ;  /* 0x0000000000017941 */ /* 0x000fea0003800200 */
.L_x_7:
[----:B------:R-:W-:Y:S05]  /*0d00*/  @!P1 BRA `(.L_x_1) ;  /* 0x00000000003c9947 */ /* 0x000fea0003800000 */
[----:B------:R-:W0:Y:S01]  /*0d10*/  LDC.64 R16, c[0x0][0x398] ;  /* 0x0000e600ff107b82 */ /* 0x000e220000000a00 */
[----:B------:R-:W-:-:S07]  /*0d20*/  IADD3 R2, PT, PT, -R4, RZ, RZ ;  /* 0x000000ff04027210 */ /* 0x000fce0007ffe1ff */
[----:B------:R-:W1:Y:S08]  /*0d30*/  LDC.64 R14, c[0x0][0x380] ;  /* 0x0000e000ff0e7b82 */ /* 0x000e700000000a00 */
[----:B------:R-:W2:Y:S02]  /*0d40*/  LDC.64 R12, c[0x0][0x388] ;  /* 0x0000e200ff0c7b82 */ /* 0x000ea40000000a00 */
.L_x_9:
[----:B--2---:R-:W-:-:S06]  /*0d50*/  IMAD.WIDE R4, R3, 0x4, R12 ;  /* 0x0000000403047825 */ /* 0x004fcc00078e020c */
[----:B------:R-:W0:Y:S01]  /*0d60*/  LDG.E R5, desc[UR4][R4.64] ;  /* 0x0000000404057981 */ /* 0x000e22000c1e1900 */
[----:B-1----:R-:W-:-:S06]  /*0d70*/  IMAD.WIDE R8, R3, 0x4, R14 ;  /* 0x0000000403087825 */ /* 0x002fcc00078e020e */
[----:B------:R-:W2:Y:S01]  /*0d80*/  LDG.E R9, desc[UR4][R8.64] ;  /* 0x0000000408097981 */ /* 0x000ea2000c1e1900 */
[----:B------:R-:W-:Y:S01]  /*0d90*/  IADD3 R2, PT, PT, R2, 0x1, RZ ;  /* 0x0000000102027810 */ /* 0x000fe20007ffe0ff */
[----:B0-----:R-:W-:-:S06]  /*0da0*/  IMAD.WIDE R10, R5, 0x4, R16 ;  /* 0x00000004050a7825 */ /* 0x001fcc00078e0210 */
[----:B------:R-:W2:Y:S01]  /*0db0*/  LDG.E R10, desc[UR4][R10.64] ;  /* 0x000000040a0a7981 */ /* 0x000ea2000c1e1900 */
[----:B------:R-:W-:Y:S02]  /*0dc0*/  ISETP.NE.AND P0, PT, R2, RZ, PT ;  /* 0x000000ff0200720c */ /* 0x000fe40003f05270 */
[----:B------:R-:W-:Y:S01]  /*0dd0*/  IADD3 R3, PT, PT, R3, 0x1, RZ ;  /* 0x0000000103037810 */ /* 0x000fe20007ffe0ff */
[----:B--2---:R-:W-:-:S10]  /*0de0*/  FFMA R6, R9, R10, R6 ;  /* 0x0000000a09067223 */ /* 0x004fd40000000006 */
[----:B------:R-:W-:Y:S05]  /*0df0*/  @P0 BRA `(.L_x_9) ;  /* 0xfffffffc00d40947 */ /* 0x000fea000383ffff */
.L_x_1:
[----:B------:R-:W-:Y:S05]  /*0e00*/  BSYNC.RECONVERGENT B0 ;  /* 0x0000000000007941 */ /* 0x000fea0003800200 */
.L_x_0:
[----:B------:R-:W0:Y:S02]  /*0e10*/  LDC.64 R2, c[0x0][0x3a0] ;  /* 0x0000e800ff027b82 */ /* 0x000e240000000a00 */
[----:B0-----:R-:W-:-:S05]  /*0e20*/  IMAD.WIDE R2, R0, 0x4, R2 ;  /* 0x0000000400027825 */ /* 0x001fca00078e0202 */
[----:B------:R-:W-:Y:S01]  /*0e30*/  STG.E desc[UR4][R2.64], R6 ;  /* 0x0000000602007986 */ /* 0x000fe2000c101904 */
[----:B------:R-:W-:Y:S05]  /*0e40*/  EXIT ;  /* 0x000000000000794d */ /* 0x000fea0003800000 */
.L_x_10:
[----:B------:R-:W-:-:S00]  /*0e50*/  BRA `(.L_x_10) ;  /* 0xfffffffc00fc7947 */ /* 0x000fc0000383ffff */
[----:B------:R-:W-:-:S00]  /*0e60*/  NOP ;  /* 0x0000000000007918 */ /* 0x000fc00000000000 */
        /* <DEDUP_REMOVED lines=9> */
.L_x_11:


//--------------------- .nv.shared.reserved.0     --------------------------
	.section	.nv.shared.reserved.0,"aw",@nobits
	.weak		__nv_reservedSMEM_offset_0_alias
	.size		__nv_reservedSMEM_offset_0_alias, 0, 64
	.other		__nv_reservedSMEM_offset_0_alias,@"STO_CUDA_RESERVED_SHARED STV_DEFAULT"
__nv_reservedSMEM_offset_0_alias:
	.zero		0
	.zero		64


//--------------------- .nv.constant0._Z4spmvPfPiS0_S_S_ --------------------------
	.section	.nv.constant0._Z4spmvPfPiS0_S_S_,"a",@progbits
	.sectionflags	@""
	.align	4
.nv.constant0._Z4spmvPfPiS0_S_S_:
	.zero		936


//--------------------- SYMBOLS --------------------------

	.type		.nv.reservedSmem.offset0,@object
	.size		.nv.reservedSmem.offset0,0x4
